//
// Generated by NVIDIA NVVM Compiler
//
// Compiler Build ID: CL-36424714
// Cuda compilation tools, release 13.0, V13.0.88
// Based on NVVM 20.0.0
//

.version 9.0
.target sm_100
.address_size 64

	// .globl	_Z11area_kernelPf
// _ZZ11area_kernelPfE5sdata has been demoted

.visible .entry _Z11area_kernelPf(
	.param .u64 .ptr .align 1 _Z11area_kernelPf_param_0
)
{
	.reg .pred 	%p<5>;
	.reg .b32 	%r<13>;
	.reg .b32 	%f<18>;
	.reg .b64 	%rd<5>;
	// demoted variable
	.shared .align 4 .b8 _ZZ11area_kernelPfE5sdata[512];
	ld.param.u64 	%rd1, [_Z11area_kernelPf_param_0];
	mov.u32 	%r12, %ntid.x;
	mov.u32 	%r2, %ctaid.x;
	mov.u32 	%r3, %tid.x;
	mad.lo.s32 	%r7, %r12, %r2, %r3;
	cvt.rn.f32.s32 	%f1, %r7;
	fma.rn.f32 	%f2, %f1, 0f35D1B717, 0f00000000;
	fma.rn.f32 	%f3, %f2, %f2, 0f40000000;
	mul.f32 	%f4, %f3, %f3;
	mul.f32 	%f5, %f3, %f4;
	div.rn.f32 	%f6, %f2, %f5;
	add.f32 	%f7, %f2, 0f35D1B717;
	fma.rn.f32 	%f8, %f7, %f7, 0f40000000;
	mul.f32 	%f9, %f8, %f8;
	mul.f32 	%f10, %f8, %f9;
	div.rn.f32 	%f11, %f7, %f10;
	add.f32 	%f12, %f6, %f11;
	mul.f32 	%f13, %f12, 0f3551B717;
	shl.b32 	%r8, %r3, 2;
	mov.u32 	%r9, _ZZ11area_kernelPfE5sdata;
	add.s32 	%r4, %r9, %r8;
	st.shared.f32 	[%r4], %f13;
	bar.sync 	0;
	setp.lt.u32 	%p1, %r12, 2;
	@%p1 bra 	$L__BB0_4;
$L__BB0_1:
	shr.u32 	%r6, %r12, 1;
	setp.ge.u32 	%p2, %r3, %r6;
	@%p2 bra 	$L__BB0_3;
	shl.b32 	%r10, %r6, 2;
	add.s32 	%r11, %r4, %r10;
	ld.shared.f32 	%f14, [%r11];
	ld.shared.f32 	%f15, [%r4];
	add.f32 	%f16, %f14, %f15;
	st.shared.f32 	[%r4], %f16;
	bar.sync 	0;
$L__BB0_3:
	setp.gt.u32 	%p3, %r12, 3;
	mov.u32 	%r12, %r6;
	@%p3 bra 	$L__BB0_1;
$L__BB0_4:
	setp.ne.s32 	%p4, %r3, 0;
	@%p4 bra 	$L__BB0_6;
	ld.shared.f32 	%f17, [_ZZ11area_kernelPfE5sdata];
	cvta.to.global.u64 	%rd2, %rd1;
	mul.wide.u32 	%rd3, %r2, 4;
	add.s64 	%rd4, %rd2, %rd3;
	st.global.f32 	[%rd4], %f17;
$L__BB0_6:
	ret;

}


// ===== COMPILED SASS (sm_100) =====

	.target	sm_100

	.elftype	@"ET_EXEC"


//--------------------- .note.nv.tkinfo           --------------------------
	.section	.note.nv.tkinfo,"",@"SHT_NOTE"
	.sectionflags	@"SHF_NOTE_NV_TKINFO"
	.tkinfo
        /*0018*/ 	.word	0x00000002
        /*0030*/ 	.string	""
        /*0030*/ 	.string	"ptxas"
        /*0030*/ 	.string	"Cuda compilation tools, release 13.0, V13.0.88"
        /*0030*/ 	.string	"Build cuda_13.0.r13.0/compiler.36424714_0"
        /*0030*/ 	.string	"-arch sm_100 -m 64 "



//--------------------- .note.nv.cuinfo           --------------------------
	.section	.note.nv.cuinfo,"",@"SHT_NOTE"
	.sectionflags	@"SHF_NOTE_NV_CUINFO"
        /*0018*/ 	.short	0x0002
        /*001a*/ 	.short	0x0064
        /*001c*/ 	.short	0x0082
	.zero		2


//--------------------- .nv.info                  --------------------------
	.section	.nv.info,"",@"SHT_CUDA_INFO"
	.align	4


	//----- nvinfo : EIATTR_REGCOUNT
	.align		4
        /*0000*/ 	.byte	0x04, 0x2f
        /*0002*/ 	.short	(.L_1 - .L_0)
	.align		4
.L_0:
        /*0004*/ 	.word	index@(_Z11area_kernelPf)
        /*0008*/ 	.word	0x00000013


	//----- nvinfo : EIATTR_FRAME_SIZE
	.align		4
.L_1:
        /*000c*/ 	.byte	0x04, 0x11
        /*000e*/ 	.short	(.L_3 - .L_2)
	.align		4
.L_2:
        /*0010*/ 	.word	index@($__internal_0_$__cuda_sm3x_div_rn_noftz_f32_slowpath)
        /*0014*/ 	.word	0x00000000


	//----- nvinfo : EIATTR_FRAME_SIZE
	.align		4
.L_3:
        /*0018*/ 	.byte	0x04, 0x11
        /*001a*/ 	.short	(.L_5 - .L_4)
	.align		4
.L_4:
        /*001c*/ 	.word	index@(_Z11area_kernelPf)
        /*0020*/ 	.word	0x00000000


	//----- nvinfo : EIATTR_MIN_STACK_SIZE
	.align		4
.L_5:
        /*0024*/ 	.byte	0x04, 0x12
        /*0026*/ 	.short	(.L_7 - .L_6)
	.align		4
.L_6:
        /*0028*/ 	.word	index@(_Z11area_kernelPf)
        /*002c*/ 	.word	0x00000000
.L_7:


//--------------------- .nv.compat                --------------------------
	.section	.nv.compat,"",@"SHT_CUDA_COMPAT_INFO"
	.align	4
        /*0000*/ 	.byte	0x02, 0x09, 0x00, 0x00, 0x02, 0x02, 0x01, 0x00, 0x02, 0x05, 0x05, 0x00, 0x03, 0x07, 0x01, 0x01
        /*0010*/ 	.byte	0x02, 0x03, 0x00, 0x00, 0x02, 0x06, 0x01, 0x00, 0x04, 0x0b, 0x08, 0x00, 0x01, 0x00, 0x00, 0x00
        /*0020*/ 	.byte	0x00, 0x00, 0x00, 0x00


//--------------------- .nv.info._Z11area_kernelPf --------------------------
	.section	.nv.info._Z11area_kernelPf,"",@"SHT_CUDA_INFO"
	.sectionflags	@""
	.align	4


	//----- nvinfo : EIATTR_CUDA_API_VERSION
	.align		4
        /*0000*/ 	.byte	0x04, 0x37
        /*0002*/ 	.short	(.L_9 - .L_8)
.L_8:
        /*0004*/ 	.word	0x00000082


	//----- nvinfo : EIATTR_KPARAM_INFO
	.align		4
.L_9:
        /*0008*/ 	.byte	0x04, 0x17
        /*000a*/ 	.short	(.L_11 - .L_10)
.L_10:
        /*000c*/ 	.word	0x00000000
        /*0010*/ 	.short	0x0000
        /*0012*/ 	.short	0x0000
        /*0014*/ 	.byte	0x00, 0xf5, 0x21, 0x00


	//----- nvinfo : EIATTR_SPARSE_MMA_MASK
	.align		4
.L_11:
        /*0018*/ 	.byte	0x03, 0x50
        /*001a*/ 	.short	0x0000


	//----- nvinfo : EIATTR_MAXREG_COUNT
	.align		4
        /*001c*/ 	.byte	0x03, 0x1b
        /*001e*/ 	.short	0x00ff


	//----- nvinfo : EIATTR_NUM_BARRIERS
	.align		4
        /*0020*/ 	.byte	0x02, 0x4c
        /*0022*/ 	.byte	0x01
	.zero		1


	//----- nvinfo : EIATTR_MERCURY_ISA_VERSION
	.align		4
        /*0024*/ 	.byte	0x03, 0x5f
        /*0026*/ 	.short	0x0101


	//----- nvinfo : EIATTR_VRC_CTA_INIT_COUNT
	.align		4
        /*0028*/ 	.byte	0x02, 0x4a
	.zero		1
	.zero		1


	//----- nvinfo : EIATTR_EXIT_INSTR_OFFSETS
	.align		4
        /*002c*/ 	.byte	0x04, 0x1c
        /*002e*/ 	.short	(.L_13 - .L_12)


	//   ....[0]....
.L_12:
        /*0030*/ 	.word	0x00000410


	//   ....[1]....
        /*0034*/ 	.word	0x000004a0


	//----- nvinfo : EIATTR_CRS_STACK_SIZE
	.align		4
.L_13:
        /*0038*/ 	.byte	0x04, 0x1e
        /*003a*/ 	.short	(.L_15 - .L_14)
.L_14:
        /*003c*/ 	.word	0x00000000


	//----- nvinfo : EIATTR_CBANK_PARAM_SIZE
	.align		4
.L_15:
        /*0040*/ 	.byte	0x03, 0x19
        /*0042*/ 	.short	0x0008


	//----- nvinfo : EIATTR_PARAM_CBANK
	.align		4
        /*0044*/ 	.byte	0x04, 0x0a
        /*0046*/ 	.short	(.L_17 - .L_16)
	.align		4
.L_16:
        /*0048*/ 	.word	index@(.nv.constant0._Z11area_kernelPf)
        /*004c*/ 	.short	0x0380
        /*004e*/ 	.short	0x0008


	//----- nvinfo : EIATTR_SW_WAR
	.align		4
.L_17:
        /*0050*/ 	.byte	0x04, 0x36
        /*0052*/ 	.short	(.L_19 - .L_18)
.L_18:
        /*0054*/ 	.word	0x00000008
.L_19:


//--------------------- .nv.callgraph             --------------------------
	.section	.nv.callgraph,"",@"SHT_CUDA_CALLGRAPH"
	.align	4
	.sectionentsize	8
	.align		4
        /*0000*/ 	.word	0x00000000
	.align		4
        /*0004*/ 	.word	0xffffffff
	.align		4
        /*0008*/ 	.word	0x00000000
	.align		4
        /*000c*/ 	.word	0xfffffffe
	.align		4
        /*0010*/ 	.word	0x00000000
	.align		4
        /*0014*/ 	.word	0xfffffffd
	.align		4
        /*0018*/ 	.word	0x00000000
	.align		4
        /*001c*/ 	.word	0xfffffffc


//--------------------- .text._Z11area_kernelPf   --------------------------
	.section	.text._Z11area_kernelPf,"ax",@progbits
	.align	128
        .global         _Z11area_kernelPf
        .type           _Z11area_kernelPf,@function
        .size           _Z11area_kernelPf,(.L_x_18 - _Z11area_kernelPf)
        .other          _Z11area_kernelPf,@"STO_CUDA_ENTRY STV_DEFAULT"
_Z11area_kernelPf:
.text._Z11area_kernelPf:
[----:B------:R-:W-:Y:S01]  /*0000*/  LDC R1, c[0x0][0x37c] ;  /* 0x0000df00ff017b82 */ /* 0x000fe20000000800 */
[----:B------:R-:W0:Y:S01]  /*0010*/  S2R R4, SR_CTAID.X ;  /* 0x0000000000047919 */ /* 0x000e220000002500 */
[----:B------:R-:W1:Y:S01]  /*0020*/  LDCU UR4, c[0x0][0x360] ;  /* 0x00006c00ff0477ac */ /* 0x000e620008000800 */
[----:B------:R-:W-:Y:S01]  /*0030*/  BSSY.RECONVERGENT B0, `(.L_x_0) ;  /* 0x0000014000007945 */ /* 0x000fe20003800200 */
[----:B------:R-:W0:Y:S01]  /*0040*/  S2R R5, SR_TID.X ;  /* 0x0000000000057919 */ /* 0x000e220000002100 */
[----:B-1----:R-:W-:Y:S02]  /*0050*/  IMAD.U32 R6, RZ, RZ, UR4 ;  /* 0x00000004ff067e24 */ /* 0x002fe4000f8e00ff */
[----:B0-----:R-:W-:-:S05]  /*0060*/  IMAD R0, R4, UR4, R5 ;  /* 0x0000000404007c24 */ /* 0x001fca000f8e0205 */
[----:B------:R-:W-:-:S05]  /*0070*/  I2FP.F32.S32 R0, R0 ;  /* 0x0000000000007245 */ /* 0x000fca0000201400 */
[----:B------:R-:W-:-:S04]  /*0080*/  FFMA R0, R0, 1.5624999605279299431e-06, RZ ;  /* 0x35d1b71700007823 */ /* 0x000fc800000000ff */
[----:B------:R-:W-:-:S04]  /*0090*/  FFMA R2, R0, R0, 2 ;  /* 0x4000000000027423 */ /* 0x000fc80000000000 */
[----:B------:R-:W-:-:S04]  /*00a0*/  FMUL R3, R2, R2 ;  /* 0x0000000202037220 */ /* 0x000fc80000400000 */
[----:B------:R-:W-:-:S04]  /*00b0*/  FMUL R3, R2, R3 ;  /* 0x0000000302037220 */ /* 0x000fc80000400000 */
[----:B------:R-:W0:Y:S08]  /*00c0*/  MUFU.RCP R2, R3 ;  /* 0x0000000300027308 */ /* 0x000e300000001000 */
[----:B------:R-:W1:Y:S01]  /*00d0*/  FCHK P0, R0, R3 ;  /* 0x0000000300007302 */ /* 0x000e620000000000 */
[----:B0-----:R-:W-:-:S04]  /*00e0*/  FFMA R7, -R3, R2, 1 ;  /* 0x3f80000003077423 */ /* 0x001fc80000000102 */
[----:B------:R-:W-:-:S04]  /*00f0*/  FFMA R7, R2, R7, R2 ;  /* 0x0000000702077223 */ /* 0x000fc80000000002 */
[----:B------:R-:W-:-:S04]  /*0100*/  FFMA R2, R0, R7, RZ ;  /* 0x0000000700027223 */ /* 0x000fc800000000ff */
[----:B------:R-:W-:-:S04]  /*0110*/  FFMA R8, -R3, R2, R0 ;  /* 0x0000000203087223 */ /* 0x000fc80000000100 */
[----:B------:R-:W-:Y:S01]  /*0120*/  FFMA R7, R7, R8, R2 ;  /* 0x0000000807077223 */ /* 0x000fe20000000002 */
[----:B-1----:R-:W-:Y:S06]  /*0130*/  @!P0 BRA `(.L_x_1) ;  /* 0x00000000000c8947 */ /* 0x002fec0003800000 */
[----:B------:R-:W-:-:S07]  /*0140*/  MOV R8, 0x160 ;  /* 0x0000016000087802 */ /* 0x000fce0000000f00 */
[----:B------:R-:W-:Y:S05]  /*0150*/  CALL.REL.NOINC `($__internal_0_$__cuda_sm3x_div_rn_noftz_f32_slowpath) ;  /* 0x0000000000d47944 */ /* 0x000fea0003c00000 */
[----:B------:R-:W-:-:S07]  /*0160*/  IMAD.MOV.U32 R7, RZ, RZ, R2 ;  /* 0x000000ffff077224 */ /* 0x000fce00078e0002 */
.L_x_1:
[----:B------:R-:W-:Y:S05]  /*0170*/  BSYNC.RECONVERGENT B0 ;  /* 0x0000000000007941 */ /* 0x000fea0003800200 */
.L_x_0:
[----:B------:R-:W-:Y:S01]  /*0180*/  FADD R0, R0, 1.5624999605279299431e-06 ;  /* 0x35d1b71700007421 */ /* 0x000fe20000000000 */
[----:B------:R-:W-:Y:S03]  /*0190*/  BSSY.RECONVERGENT B0, `(.L_x_2) ;  /* 0x000000e000007945 */ /* 0x000fe60003800200 */
        /* <DEDUP_REMOVED lines=13> */
.L_x_3:
[----:B------:R-:W-:Y:S05]  /*0270*/  BSYNC.RECONVERGENT B0 ;  /* 0x0000000000007941 */ /* 0x000fea0003800200 */
.L_x_2:
[----:B------:R-:W0:Y:S01]  /*0280*/  S2UR UR5, SR_CgaCtaId ;  /* 0x00000000000579c3 */ /* 0x000e220000008800 */
[----:B------:R-:W-:Y:S01]  /*0290*/  UMOV UR4, 0x400 ;  /* 0x0000040000047882 */ /* 0x000fe20000000000 */
[----:B------:R-:W-:Y:S01]  /*02a0*/  ISETP.GE.U32.AND P1, PT, R6, 0x2, PT ;  /* 0x000000020600780c */ /* 0x000fe20003f26070 */
[----:B------:R-:W-:Y:S01]  /*02b0*/  FADD R2, R2, R7 ;  /* 0x0000000702027221 */ /* 0x000fe20000000000 */
[----:B------:R-:W-:-:S03]  /*02c0*/  ISETP.NE.AND P0, PT, R5, RZ, PT ;  /* 0x000000ff0500720c */ /* 0x000fc60003f05270 */
[----:B------:R-:W-:Y:S01]  /*02d0*/  FMUL R2, R2, 7.8124998026396497153e-07 ;  /* 0x3551b71702027820 */ /* 0x000fe20000400000 */
[----:B0-----:R-:W-:-:S06]  /*02e0*/  ULEA UR4, UR5, UR4, 0x18 ;  /* 0x0000000405047291 */ /* 0x001fcc000f8ec0ff */
[----:B------:R-:W-:-:S05]  /*02f0*/  LEA R3, R5, UR4, 0x2 ;  /* 0x0000000405037c11 */ /* 0x000fca000f8e10ff */
[----:B------:R0:W-:Y:S01]  /*0300*/  STS [R3], R2 ;  /* 0x0000000203007388 */ /* 0x0001e20000000800 */
[----:B------:R-:W-:Y:S06]  /*0310*/  BAR.SYNC.DEFER_BLOCKING 0x0 ;  /* 0x0000000000007b1d */ /* 0x000fec0000010000 */
[----:B------:R-:W-:Y:S05]  /*0320*/  @!P1 BRA `(.L_x_4) ;  /* 0x0000000000389947 */ /* 0x000fea0003800000 */
[----:B------:R-:W-:Y:S01]  /*0330*/  BSSY B0, `(.L_x_4) ;  /* 0x000000d000007945 */ /* 0x000fe20003800000 */
.L_x_5:
[----:B------:R-:W-:-:S04]  /*0340*/  SHF.R.U32.HI R8, RZ, 0x1, R6 ;  /* 0x00000001ff087819 */ /* 0x000fc80000011606 */
[----:B------:R-:W-:-:S13]  /*0350*/  ISETP.GE.U32.AND P1, PT, R5, R8, PT ;  /* 0x000000080500720c */ /* 0x000fda0003f26070 */
[----:B------:R-:W-:Y:S01]  /*0360*/  @!P1 IMAD R0, R8, 0x4, R3 ;  /* 0x0000000408009824 */ /* 0x000fe200078e0203 */
[----:B------:R-:W-:Y:S01]  /*0370*/  @!P1 LDS R7, [R3] ;  /* 0x0000000003079984 */ /* 0x000fe20000000800 */
[----:B------:R-:W-:Y:S05]  /*0380*/  @!P1 WARPSYNC.ALL ;  /* 0x0000000000009948 */ /* 0x000fea0003800000 */
[----:B------:R-:W0:Y:S02]  /*0390*/  @!P1 LDS R0, [R0] ;  /* 0x0000000000009984 */ /* 0x000e240000000800 */
[----:B0-----:R-:W-:-:S05]  /*03a0*/  @!P1 FADD R2, R0, R7 ;  /* 0x0000000700029221 */ /* 0x001fca0000000000 */
[----:B------:R1:W-:Y:S01]  /*03b0*/  @!P1 STS [R3], R2 ;  /* 0x0000000203009388 */ /* 0x0003e20000000800 */
[----:B------:R-:W-:Y:S01]  /*03c0*/  @!P1 BAR.SYNC.DEFER_BLOCKING 0x0 ;  /* 0x0000000000009b1d */ /* 0x000fe20000010000 */
[----:B------:R-:W-:Y:S01]  /*03d0*/  ISETP.GT.U32.AND P1, PT, R6, 0x3, PT ;  /* 0x000000030600780c */ /* 0x000fe20003f24070 */
[----:B------:R-:W-:-:S12]  /*03e0*/  IMAD.MOV.U32 R6, RZ, RZ, R8 ;  /* 0x000000ffff067224 */ /* 0x000fd800078e0008 */
[----:B-1----:R-:W-:Y:S05]  /*03f0*/  @P1 BRA `(.L_x_5) ;  /* 0xfffffffc00d01947 */ /* 0x002fea000383ffff */
[----:B------:R-:W-:Y:S05]  /*0400*/  BSYNC B0 ;  /* 0x0000000000007941 */ /* 0x000fea0003800000 */
.L_x_4:
[----:B------:R-:W-:Y:S05]  /*0410*/  @P0 EXIT ;  /* 0x000000000000094d */ /* 0x000fea0003800000 */
[----:B------:R-:W1:Y:S01]  /*0420*/  S2UR UR5, SR_CgaCtaId ;  /* 0x00000000000579c3 */ /* 0x000e620000008800 */
[----:B------:R-:W-:-:S07]  /*0430*/  UMOV UR4, 0x400 ;  /* 0x0000040000047882 */ /* 0x000fce0000000000 */
[----:B0-----:R-:W0:Y:S01]  /*0440*/  LDC.64 R2, c[0x0][0x380] ;  /* 0x0000e000ff027b82 */ /* 0x001e220000000a00 */
[----:B-1----:R-:W-:Y:S01]  /*0450*/  ULEA UR4, UR5, UR4, 0x18 ;  /* 0x0000000405047291 */ /* 0x002fe2000f8ec0ff */
[----:B0-----:R-:W-:-:S08]  /*0460*/  IMAD.WIDE.U32 R4, R4, 0x4, R2 ;  /* 0x0000000404047825 */ /* 0x001fd000078e0002 */
[----:B------:R-:W0:Y:S02]  /*0470*/  LDS R7, [UR4] ;  /* 0x00000004ff077984 */ /* 0x000e240008000800 */
[----:B------:R-:W0:Y:S02]  /*0480*/  LDCU.64 UR4, c[0x0][0x358] ;  /* 0x00006b00ff0477ac */ /* 0x000e240008000a00 */
[----:B0-----:R-:W-:Y:S01]  /*0490*/  STG.E desc[UR4][R4.64], R7 ;  /* 0x0000000704007986 */ /* 0x001fe2000c101904 */
[----:B------:R-:W-:Y:S05]  /*04a0*/  EXIT ;  /* 0x000000000000794d */ /* 0x000fea0003800000 */
        .weak           $__internal_0_$__cuda_sm3x_div_rn_noftz_f32_slowpath
        .type           $__internal_0_$__cuda_sm3x_div_rn_noftz_f32_slowpath,@function
        .size           $__internal_0_$__cuda_sm3x_div_rn_noftz_f32_slowpath,(.L_x_18 - $__internal_0_$__cuda_sm3x_div_rn_noftz_f32_slowpath)
$__internal_0_$__cuda_sm3x_div_rn_noftz_f32_slowpath:
[----:B------:R-:W-:Y:S01]  /*04b0*/  SHF.R.U32.HI R9, RZ, 0x17, R3 ;  /* 0x00000017ff097819 */ /* 0x000fe20000011603 */
[----:B------:R-:W-:Y:S01]  /*04c0*/  BSSY.RECONVERGENT B1, `(.L_x_6) ;  /* 0x0000063000017945 */ /* 0x000fe20003800200 */
[--C-:B------:R-:W-:Y:S02]  /*04d0*/  SHF.R.U32.HI R2, RZ, 0x17, R0.reuse ;  /* 0x00000017ff027819 */ /* 0x100fe40000011600 */
[----:B------:R-:W-:Y:S02]  /*04e0*/  LOP3.LUT R14, R9, 0xff, RZ, 0xc0, !PT ;  /* 0x000000ff090e7812 */ /* 0x000fe400078ec0ff */
[----:B------:R-:W-:Y:S01]  /*04f0*/  LOP3.LUT R12, R2, 0xff, RZ, 0xc0, !PT ;  /* 0x000000ff020c7812 */ /* 0x000fe200078ec0ff */
[----:B------:R-:W-:Y:S02]  /*0500*/  IMAD.MOV.U32 R2, RZ, RZ, R0 ;  /* 0x000000ffff027224 */ /* 0x000fe400078e0000 */
[----:B------:R-:W-:Y:S02]  /*0510*/  VIADD R11, R14, 0xffffffff ;  /* 0xffffffff0e0b7836 */ /* 0x000fe40000000000 */
[----:B------:R-:W-:-:S03]  /*0520*/  VIADD R10, R12, 0xffffffff ;  /* 0xffffffff0c0a7836 */ /* 0x000fc60000000000 */
[----:B------:R-:W-:-:S04]  /*0530*/  ISETP.GT.U32.AND P0, PT, R11, 0xfd, PT ;  /* 0x000000fd0b00780c */ /* 0x000fc80003f04070 */
[----:B------:R-:W-:-:S13]  /*0540*/  ISETP.GT.U32.OR P0, PT, R10, 0xfd, P0 ;  /* 0x000000fd0a00780c */ /* 0x000fda0000704470 */
[----:B------:R-:W-:Y:S01]  /*0550*/  @!P0 IMAD.MOV.U32 R9, RZ, RZ, RZ ;  /* 0x000000ffff098224 */ /* 0x000fe200078e00ff */
[----:B------:R-:W-:Y:S06]  /*0560*/  @!P0 BRA `(.L_x_7) ;  /* 0x00000000005c8947 */ /* 0x000fec0003800000 */
[----:B------:R-:W-:Y:S02]  /*0570*/  FSETP.GTU.FTZ.AND P0, PT, |R0|, +INF , PT ;  /* 0x7f8000000000780b */ /* 0x000fe40003f1c200 */
[----:B------:R-:W-:-:S04]  /*0580*/  FSETP.GTU.FTZ.AND P1, PT, |R3|, +INF , PT ;  /* 0x7f8000000300780b */ /* 0x000fc80003f3c200 */
[----:B------:R-:W-:-:S13]  /*0590*/  PLOP3.LUT P0, PT, P0, P1, PT, 0xf8, 0x8f ;  /* 0x00000000008f781c */ /* 0x000fda0000703f70 */
[----:B------:R-:W-:Y:S05]  /*05a0*/  @P0 BRA `(.L_x_8) ;  /* 0x00000004004c0947 */ /* 0x000fea0003800000 */
[----:B------:R-:W-:-:S13]  /*05b0*/  LOP3.LUT P0, RZ, R3, 0x7fffffff, R2, 0xc8, !PT ;  /* 0x7fffffff03ff7812 */ /* 0x000fda000780c802 */
[----:B------:R-:W-:Y:S05]  /*05c0*/  @!P0 BRA `(.L_x_9) ;  /* 0x00000004003c8947 */ /* 0x000fea0003800000 */
[C---:B------:R-:W-:Y:S02]  /*05d0*/  FSETP.NEU.FTZ.AND P2, PT, |R0|.reuse, +INF , PT ;  /* 0x7f8000000000780b */ /* 0x040fe40003f5d200 */
[----:B------:R-:W-:Y:S02]  /*05e0*/  FSETP.NEU.FTZ.AND P1, PT, |R3|, +INF , PT ;  /* 0x7f8000000300780b */ /* 0x000fe40003f3d200 */
[----:B------:R-:W-:-:S11]  /*05f0*/  FSETP.NEU.FTZ.AND P0, PT, |R0|, +INF , PT ;  /* 0x7f8000000000780b */ /* 0x000fd60003f1d200 */
[----:B------:R-:W-:Y:S05]  /*0600*/  @!P1 BRA !P2, `(.L_x_9) ;  /* 0x00000004002c9947 */ /* 0x000fea0005000000 */
[----:B------:R-:W-:-:S04]  /*0610*/  LOP3.LUT P2, RZ, R2, 0x7fffffff, RZ, 0xc0, !PT ;  /* 0x7fffffff02ff7812 */ /* 0x000fc8000784c0ff */
[----:B------:R-:W-:-:S13]  /*0620*/  PLOP3.LUT P1, PT, P1, P2, PT, 0x2f, 0xf2 ;  /* 0x0000000000f2781c */ /* 0x000fda0000f24577 */
[----:B------:R-:W-:Y:S05]  /*0630*/  @P1 BRA `(.L_x_10) ;  /* 0x0000000400181947 */ /* 0x000fea0003800000 */
[----:B------:R-:W-:-:S04]  /*0640*/  LOP3.LUT P1, RZ, R3, 0x7fffffff, RZ, 0xc0, !PT ;  /* 0x7fffffff03ff7812 */ /* 0x000fc8000782c0ff */
[----:B------:R-:W-:-:S13]  /*0650*/  PLOP3.LUT P0, PT, P0, P1, PT, 0x2f, 0xf2 ;  /* 0x0000000000f2781c */ /* 0x000fda0000702577 */
[----:B------:R-:W-:Y:S05]  /*0660*/  @P0 BRA `(.L_x_11) ;  /* 0x0000000400000947 */ /* 0x000fea0003800000 */
[----:B------:R-:W-:Y:S02]  /*0670*/  ISETP.GE.AND P0, PT, R10, RZ, PT ;  /* 0x000000ff0a00720c */ /* 0x000fe40003f06270 */
[----:B------:R-:W-:-:S11]  /*0680*/  ISETP.GE.AND P1, PT, R11, RZ, PT ;  /* 0x000000ff0b00720c */ /* 0x000fd60003f26270 */
[----:B------:R-:W-:Y:S02]  /*0690*/  @P0 IMAD.MOV.U32 R9, RZ, RZ, RZ ;  /* 0x000000ffff090224 */ /* 0x000fe400078e00ff */
[----:B------:R-:W-:Y:S01]  /*06a0*/  @!P0 FFMA R2, R0, 1.84467440737095516160e+19, RZ ;  /* 0x5f80000000028823 */ /* 0x000fe200000000ff */
[----:B------:R-:W-:Y:S02]  /*06b0*/  @!P0 IMAD.MOV.U32 R9, RZ, RZ, -0x40 ;  /* 0xffffffc0ff098424 */ /* 0x000fe400078e00ff */
[----:B------:R-:W-:-:S03]  /*06c0*/  @!P1 FFMA R3, R3, 1.84467440737095516160e+19, RZ ;  /* 0x5f80000003039823 */ /* 0x000fc600000000ff */
[----:B------:R-:W-:-:S07]  /*06d0*/  @!P1 IADD3 R9, PT, PT, R9, 0x40, RZ ;  /* 0x0000004009099810 */ /* 0x000fce0007ffe0ff */
.L_x_7:
[----:B------:R-:W-:Y:S01]  /*06e0*/  LEA R10, R14, 0xc0800000, 0x17 ;  /* 0xc08000000e0a7811 */ /* 0x000fe200078eb8ff */
[----:B------:R-:W-:Y:S04]  /*06f0*/  BSSY.RECONVERGENT B2, `(.L_x_12) ;  /* 0x0000036000027945 */ /* 0x000fe80003800200 */
[----:B------:R-:W-:Y:S02]  /*0700*/  IMAD.IADD R10, R3, 0x1, -R10 ;  /* 0x00000001030a7824 */ /* 0x000fe400078e0a0a */
[----:B------:R-:W-:Y:S02]  /*0710*/  VIADD R3, R12, 0xffffff81 ;  /* 0xffffff810c037836 */ /* 0x000fe40000000000 */
[----:B------:R0:W1:Y:S01]  /*0720*/  MUFU.RCP R11, R10 ;  /* 0x0000000a000b7308 */ /* 0x0000620000001000 */
[----:B------:R-:W-:Y:S01]  /*0730*/  FADD.FTZ R13, -R10, -RZ ;  /* 0x800000ff0a0d7221 */ /* 0x000fe20000010100 */
[C---:B------:R-:W-:Y:S01]  /*0740*/  IMAD R2, R3.reuse, -0x800000, R2 ;  /* 0xff80000003027824 */ /* 0x040fe200078e0202 */
[----:B0-----:R-:W-:-:S05]  /*0750*/  IADD3 R10, PT, PT, R3, 0x7f, -R14 ;  /* 0x0000007f030a7810 */ /* 0x001fca0007ffe80e */
[----:B------:R-:W-:Y:S02]  /*0760*/  IMAD.IADD R10, R10, 0x1, R9 ;  /* 0x000000010a0a7824 */ /* 0x000fe400078e0209 */
[----:B-1----:R-:W-:-:S04]  /*0770*/  FFMA R12, R11, R13, 1 ;  /* 0x3f8000000b0c7423 */ /* 0x002fc8000000000d */
[----:B------:R-:W-:-:S04]  /*0780*/  FFMA R16, R11, R12, R11 ;  /* 0x0000000c0b107223 */ /* 0x000fc8000000000b */
[----:B------:R-:W-:-:S04]  /*0790*/  FFMA R11, R2, R16, RZ ;  /* 0x00000010020b7223 */ /* 0x000fc800000000ff */
[----:B------:R-:W-:-:S04]  /*07a0*/  FFMA R12, R13, R11, R2 ;  /* 0x0000000b0d0c7223 */ /* 0x000fc80000000002 */
[----:B------:R-:W-:-:S04]  /*07b0*/  FFMA R11, R16, R12, R11 ;  /* 0x0000000c100b7223 */ /* 0x000fc8000000000b */
[----:B------:R-:W-:-:S04]  /*07c0*/  FFMA R12, R13, R11, R2 ;  /* 0x0000000b0d0c7223 */ /* 0x000fc80000000002 */
[----:B------:R-:W-:-:S05]  /*07d0*/  FFMA R2, R16, R12, R11 ;  /* 0x0000000c10027223 */ /* 0x000fca000000000b */
[----:B------:R-:W-:-:S04]  /*07e0*/  SHF.R.U32.HI R3, RZ, 0x17, R2 ;  /* 0x00000017ff037819 */ /* 0x000fc80000011602 */
[----:B------:R-:W-:-:S05]  /*07f0*/  LOP3.LUT R3, R3, 0xff, RZ, 0xc0, !PT ;  /* 0x000000ff03037812 */ /* 0x000fca00078ec0ff */
[----:B------:R-:W-:-:S04]  /*0800*/  IMAD.IADD R13, R3, 0x1, R10 ;  /* 0x00000001030d7824 */ /* 0x000fc800078e020a */
[----:B------:R-:W-:-:S05]  /*0810*/  VIADD R3, R13, 0xffffffff ;  /* 0xffffffff0d037836 */ /* 0x000fca0000000000 */
[----:B------:R-:W-:-:S13]  /*0820*/  ISETP.GE.U32.AND P0, PT, R3, 0xfe, PT ;  /* 0x000000fe0300780c */ /* 0x000fda0003f06070 */
[----:B------:R-:W-:Y:S05]  /*0830*/  @!P0 BRA `(.L_x_13) ;  /* 0x0000000000808947 */ /* 0x000fea0003800000 */
[----:B------:R-:W-:-:S13]  /*0840*/  ISETP.GT.AND P0, PT, R13, 0xfe, PT ;  /* 0x000000fe0d00780c */ /* 0x000fda0003f04270 */
[----:B------:R-:W-:Y:S05]  /*0850*/  @P0 BRA `(.L_x_14) ;  /* 0x00000000006c0947 */ /* 0x000fea0003800000 */
[----:B------:R-:W-:-:S13]  /*0860*/  ISETP.GE.AND P0, PT, R13, 0x1, PT ;  /* 0x000000010d00780c */ /* 0x000fda0003f06270 */
[----:B------:R-:W-:Y:S05]  /*0870*/  @P0 BRA `(.L_x_15) ;  /* 0x0000000000740947 */ /* 0x000fea0003800000 */
[----:B------:R-:W-:Y:S02]  /*0880*/  ISETP.GE.AND P0, PT, R13, -0x18, PT ;  /* 0xffffffe80d00780c */ /* 0x000fe40003f06270 */
[----:B------:R-:W-:-:S11]  /*0890*/  LOP3.LUT R2, R2, 0x80000000, RZ, 0xc0, !PT ;  /* 0x8000000002027812 */ /* 0x000fd600078ec0ff */
[----:B------:R-:W-:Y:S05]  /*08a0*/  @!P0 BRA `(.L_x_15) ;  /* 0x0000000000688947 */ /* 0x000fea0003800000 */
[CCC-:B------:R-:W-:Y:S01]  /*08b0*/  FFMA.RZ R3, R16.reuse, R12.reuse, R11.reuse ;  /* 0x0000000c10037223 */ /* 0x1c0fe2000000c00b */
[CCC-:B------:R-:W-:Y:S01]  /*08c0*/  FFMA.RM R10, R16.reuse, R12.reuse, R11.reuse ;  /* 0x0000000c100a7223 */ /* 0x1c0fe2000000400b */
[C---:B------:R-:W-:Y:S02]  /*08d0*/  ISETP.NE.AND P2, PT, R13.reuse, RZ, PT ;  /* 0x000000ff0d00720c */ /* 0x040fe40003f45270 */
[----:B------:R-:W-:Y:S02]  /*08e0*/  ISETP.NE.AND P1, PT, R13, RZ, PT ;  /* 0x000000ff0d00720c */ /* 0x000fe40003f25270 */
[----:B------:R-:W-:Y:S01]  /*08f0*/  LOP3.LUT R9, R3, 0x7fffff, RZ, 0xc0, !PT ;  /* 0x007fffff03097812 */ /* 0x000fe200078ec0ff */
[----:B------:R-:W-:Y:S01]  /*0900*/  FFMA.RP R3, R16, R12, R11 ;  /* 0x0000000c10037223 */ /* 0x000fe2000000800b */
[----:B------:R-:W-:Y:S01]  /*0910*/  IADD3 R12, PT, PT, R13, 0x20, RZ ;  /* 0x000000200d0c7810 */ /* 0x000fe20007ffe0ff */
[----:B------:R-:W-:Y:S01]  /*0920*/  IMAD.MOV R11, RZ, RZ, -R13 ;  /* 0x000000ffff0b7224 */ /* 0x000fe200078e0a0d */
[----:B------:R-:W-:-:S02]  /*0930*/  LOP3.LUT R9, R9, 0x800000, RZ, 0xfc, !PT ;  /* 0x0080000009097812 */ /* 0x000fc400078efcff */
[----:B------:R-:W-:Y:S02]  /*0940*/  FSETP.NEU.FTZ.AND P0, PT, R3, R10, PT ;  /* 0x0000000a0300720b */ /* 0x000fe40003f1d000 */
[----:B------:R-:W-:Y:S02]  /*0950*/  SHF.L.U32 R12, R9, R12, RZ ;  /* 0x0000000c090c7219 */ /* 0x000fe400000006ff */
[----:B------:R-:W-:Y:S02]  /*0960*/  SEL R10, R11, RZ, P2 ;  /* 0x000000ff0b0a7207 */ /* 0x000fe40001000000 */
[----:B------:R-:W-:Y:S02]  /*0970*/  ISETP.NE.AND P1, PT, R12, RZ, P1 ;  /* 0x000000ff0c00720c */ /* 0x000fe40000f25270 */
[----:B------:R-:W-:Y:S02]  /*0980*/  SHF.R.U32.HI R10, RZ, R10, R9 ;  /* 0x0000000aff0a7219 */ /* 0x000fe40000011609 */
[----:B------:R-:W-:-:S02]  /*0990*/  PLOP3.LUT P0, PT, P0, P1, PT, 0xf8, 0x8f ;  /* 0x00000000008f781c */ /* 0x000fc40000703f70 */
[----:B------:R-:W-:Y:S02]  /*09a0*/  SHF.R.U32.HI R12, RZ, 0x1, R10 ;  /* 0x00000001ff0c7819 */ /* 0x000fe4000001160a */
[----:B------:R-:W-:-:S04]  /*09b0*/  SEL R3, RZ, 0x1, !P0 ;  /* 0x00000001ff037807 */ /* 0x000fc80004000000 */
[----:B------:R-:W-:-:S04]  /*09c0*/  LOP3.LUT R3, R3, 0x1, R12, 0xf8, !PT ;  /* 0x0000000103037812 */ /* 0x000fc800078ef80c */
[----:B------:R-:W-:-:S05]  /*09d0*/  LOP3.LUT R3, R3, R10, RZ, 0xc0, !PT ;  /* 0x0000000a03037212 */ /* 0x000fca00078ec0ff */
[----:B------:R-:W-:-:S05]  /*09e0*/  IMAD.IADD R3, R12, 0x1, R3 ;  /* 0x000000010c037824 */ /* 0x000fca00078e0203 */
[----:B------:R-:W-:Y:S01]  /*09f0*/  LOP3.LUT R2, R3, R2, RZ, 0xfc, !PT ;  /* 0x0000000203027212 */ /* 0x000fe200078efcff */
[----:B------:R-:W-:Y:S06]  /*0a00*/  BRA `(.L_x_15) ;  /* 0x0000000000107947 */ /* 0x000fec0003800000 */
.L_x_14:
[----:B------:R-:W-:-:S04]  /*0a10*/  LOP3.LUT R2, R2, 0x80000000, RZ, 0xc0, !PT ;  /* 0x8000000002027812 */ /* 0x000fc800078ec0ff */
[----:B------:R-:W-:Y:S01]  /*0a20*/  LOP3.LUT R2, R2, 0x7f800000, RZ, 0xfc, !PT ;  /* 0x7f80000002027812 */ /* 0x000fe200078efcff */
[----:B------:R-:W-:Y:S06]  /*0a30*/  BRA `(.L_x_15) ;  /* 0x0000000000047947 */ /* 0x000fec0003800000 */
.L_x_13:
[----:B------:R-:W-:-:S07]  /*0a40*/  IMAD R2, R10, 0x800000, R2 ;  /* 0x008000000a027824 */ /* 0x000fce00078e0202 */
.L_x_15:
[----:B------:R-:W-:Y:S05]  /*0a50*/  BSYNC.RECONVERGENT B2 ;  /* 0x0000000000027941 */ /* 0x000fea0003800200 */
.L_x_12:
[----:B------:R-:W-:Y:S05]  /*0a60*/  BRA `(.L_x_16) ;  /* 0x0000000000207947 */ /* 0x000fea0003800000 */
.L_x_11:
[----:B------:R-:W-:-:S04]  /*0a70*/  LOP3.LUT R2, R3, 0x80000000, R2, 0x48, !PT ;  /* 0x8000000003027812 */ /* 0x000fc800078e4802 */
[----:B------:R-:W-:Y:S01]  /*0a80*/  LOP3.LUT R2, R2, 0x7f800000, RZ, 0xfc, !PT ;  /* 0x7f80000002027812 */ /* 0x000fe200078efcff */
[----:B------:R-:W-:Y:S06]  /*0a90*/  BRA `(.L_x_16) ;  /* 0x0000000000147947 */ /* 0x000fec0003800000 */
.L_x_10:
[----:B------:R-:W-:Y:S01]  /*0aa0*/  LOP3.LUT R2, R3, 0x80000000, R2, 0x48, !PT ;  /* 0x8000000003027812 */ /* 0x000fe200078e4802 */
[----:B------:R-:W-:Y:S06]  /*0ab0*/  BRA `(.L_x_16) ;  /* 0x00000000000c7947 */ /* 0x000fec0003800000 */
.L_x_9:
[----:B------:R-:W0:Y:S01]  /*0ac0*/  MUFU.RSQ R2, -QNAN ;  /* 0xffc0000000027908 */ /* 0x000e220000001400 */
[----:B------:R-:W-:Y:S05]  /*0ad0*/  BRA `(.L_x_16) ;  /* 0x0000000000047947 */ /* 0x000fea0003800000 */
.L_x_8:
[----:B------:R-:W-:-:S07]  /*0ae0*/  FADD.FTZ R2, R0, R3 ;  /* 0x0000000300027221 */ /* 0x000fce0000010000 */
.L_x_16:
[----:B------:R-:W-:Y:S05]  /*0af0*/  BSYNC.RECONVERGENT B1 ;  /* 0x0000000000017941 */ /* 0x000fea0003800200 */
.L_x_6:
[----:B------:R-:W-:-:S04]  /*0b00*/  IMAD.MOV.U32 R9, RZ, RZ, 0x0 ;  /* 0x00000000ff097424 */ /* 0x000fc800078e00ff */
[----:B0-----:R-:W-:Y:S05]  /*0b10*/  RET.REL.NODEC R8 `(_Z11area_kernelPf) ;  /* 0xfffffff408387950 */ /* 0x001fea0003c3ffff */
.L_x_17:
[----:B------:R-:W-:-:S00]  /*0b20*/  BRA `(.L_x_17) ;  /* 0xfffffffc00fc7947 */ /* 0x000fc0000383ffff */
[----:B------:R-:W-:-:S00]  /*0b30*/  NOP ;  /* 0x0000000000007918 */ /* 0x000fc00000000000 */
        /* <DEDUP_REMOVED lines=12> */
.L_x_18:


//--------------------- .nv.shared._Z11area_kernelPf --------------------------
	.section	.nv.shared._Z11area_kernelPf,"aw",@nobits
	.sectionflags	@""
	.align	4
.nv.shared._Z11area_kernelPf:
	.zero		1536


//--------------------- .nv.shared.reserved.0     --------------------------
	.section	.nv.shared.reserved.0,"aw",@nobits
	.weak		__nv_reservedSMEM_offset_0_alias
	.size		__nv_reservedSMEM_offset_0_alias, 0, 64
	.other		__nv_reservedSMEM_offset_0_alias,@"STO_CUDA_RESERVED_SHARED STV_DEFAULT"
__nv_reservedSMEM_offset_0_alias:
	.zero		0
	.zero		64


//--------------------- .nv.constant0._Z11area_kernelPf --------------------------
	.section	.nv.constant0._Z11area_kernelPf,"a",@progbits
	.sectionflags	@""
	.align	4
.nv.constant0._Z11area_kernelPf:
	.zero		904


//--------------------- SYMBOLS --------------------------

	.type		.nv.reservedSmem.offset0,@object
	.size		.nv.reservedSmem.offset0,0x4
	.type		.nv.reservedSmem.cap,@object
	.size		.nv.reservedSmem.cap,0x4
